//
// Generated by NVIDIA NVVM Compiler
//
// Compiler Build ID: CL-36424714
// Cuda compilation tools, release 13.0, V13.0.88
// Based on NVVM 20.0.0
//

.version 9.0
.target sm_100
.address_size 64

	// .globl	_Z7reduce0PiS_
.extern .shared .align 16 .b8 sdata[];

.visible .entry _Z7reduce0PiS_(
	.param .u64 .ptr .align 1 _Z7reduce0PiS__param_0,
	.param .u64 .ptr .align 1 _Z7reduce0PiS__param_1
)
{
	.reg .pred 	%p<5>;
	.reg .b32 	%r<18>;
	.reg .b64 	%rd<9>;

	ld.param.u64 	%rd2, [_Z7reduce0PiS__param_0];
	ld.param.u64 	%rd1, [_Z7reduce0PiS__param_1];
	cvta.to.global.u64 	%rd3, %rd2;
	mov.u32 	%r1, %tid.x;
	mov.u32 	%r2, %ctaid.x;
	mov.u32 	%r17, %ntid.x;
	mad.lo.s32 	%r7, %r2, %r17, %r1;
	mul.wide.u32 	%rd4, %r7, 4;
	add.s64 	%rd5, %rd3, %rd4;
	ld.global.u32 	%r8, [%rd5];
	shl.b32 	%r9, %r1, 2;
	mov.u32 	%r10, sdata;
	add.s32 	%r4, %r10, %r9;
	st.shared.u32 	[%r4], %r8;
	bar.sync 	0;
	setp.lt.u32 	%p1, %r17, 2;
	@%p1 bra 	$L__BB0_4;
$L__BB0_1:
	shr.u32 	%r6, %r17, 1;
	setp.ge.u32 	%p2, %r1, %r6;
	@%p2 bra 	$L__BB0_3;
	shl.b32 	%r11, %r6, 2;
	add.s32 	%r12, %r4, %r11;
	ld.shared.u32 	%r13, [%r12];
	ld.shared.u32 	%r14, [%r4];
	add.s32 	%r15, %r14, %r13;
	st.shared.u32 	[%r4], %r15;
$L__BB0_3:
	bar.sync 	0;
	setp.gt.u32 	%p3, %r17, 3;
	mov.u32 	%r17, %r6;
	@%p3 bra 	$L__BB0_1;
$L__BB0_4:
	setp.ne.s32 	%p4, %r1, 0;
	@%p4 bra 	$L__BB0_6;
	ld.shared.u32 	%r16, [sdata];
	cvta.to.global.u64 	%rd6, %rd1;
	mul.wide.u32 	%rd7, %r2, 4;
	add.s64 	%rd8, %rd6, %rd7;
	st.global.u32 	[%rd8], %r16;
$L__BB0_6:
	ret;

}


// ===== COMPILED SASS (sm_100) =====

	.target	sm_100

	.elftype	@"ET_EXEC"


//--------------------- .note.nv.tkinfo           --------------------------
	.section	.note.nv.tkinfo,"",@"SHT_NOTE"
	.sectionflags	@"SHF_NOTE_NV_TKINFO"
	.tkinfo
        /*0018*/ 	.word	0x00000002
        /*0030*/ 	.string	""
        /*0030*/ 	.string	"ptxas"
        /*0030*/ 	.string	"Cuda compilation tools, release 13.0, V13.0.88"
        /*0030*/ 	.string	"Build cuda_13.0.r13.0/compiler.36424714_0"
        /*0030*/ 	.string	"-arch sm_100 -m 64 "



//--------------------- .note.nv.cuinfo           --------------------------
	.section	.note.nv.cuinfo,"",@"SHT_NOTE"
	.sectionflags	@"SHF_NOTE_NV_CUINFO"
        /*0018*/ 	.short	0x0002
        /*001a*/ 	.short	0x0064
        /*001c*/ 	.short	0x0082
	.zero		2


//--------------------- .nv.info                  --------------------------
	.section	.nv.info,"",@"SHT_CUDA_INFO"
	.align	4


	//----- nvinfo : EIATTR_REGCOUNT
	.align		4
        /*0000*/ 	.byte	0x04, 0x2f
        /*0002*/ 	.short	(.L_1 - .L_0)
	.align		4
.L_0:
        /*0004*/ 	.word	index@(_Z7reduce0PiS_)
        /*0008*/ 	.word	0x0000000b


	//----- nvinfo : EIATTR_FRAME_SIZE
	.align		4
.L_1:
        /*000c*/ 	.byte	0x04, 0x11
        /*000e*/ 	.short	(.L_3 - .L_2)
	.align		4
.L_2:
        /*0010*/ 	.word	index@(_Z7reduce0PiS_)
        /*0014*/ 	.word	0x00000000


	//----- nvinfo : EIATTR_MIN_STACK_SIZE
	.align		4
.L_3:
        /*0018*/ 	.byte	0x04, 0x12
        /*001a*/ 	.short	(.L_5 - .L_4)
	.align		4
.L_4:
        /*001c*/ 	.word	index@(_Z7reduce0PiS_)
        /*0020*/ 	.word	0x00000000
.L_5:


//--------------------- .nv.compat                --------------------------
	.section	.nv.compat,"",@"SHT_CUDA_COMPAT_INFO"
	.align	4
        /*0000*/ 	.byte	0x02, 0x09, 0x00, 0x00, 0x02, 0x02, 0x01, 0x00, 0x02, 0x05, 0x05, 0x00, 0x03, 0x07, 0x01, 0x01
        /*0010*/ 	.byte	0x02, 0x03, 0x00, 0x00, 0x02, 0x06, 0x01, 0x00, 0x04, 0x0b, 0x08, 0x00, 0x09, 0x00, 0x00, 0x00
        /*0020*/ 	.byte	0x00, 0x00, 0x00, 0x00


//--------------------- .nv.info._Z7reduce0PiS_   --------------------------
	.section	.nv.info._Z7reduce0PiS_,"",@"SHT_CUDA_INFO"
	.sectionflags	@""
	.align	4


	//----- nvinfo : EIATTR_CUDA_API_VERSION
	.align		4
        /*0000*/ 	.byte	0x04, 0x37
        /*0002*/ 	.short	(.L_7 - .L_6)
.L_6:
        /*0004*/ 	.word	0x00000082


	//----- nvinfo : EIATTR_KPARAM_INFO
	.align		4
.L_7:
        /*0008*/ 	.byte	0x04, 0x17
        /*000a*/ 	.short	(.L_9 - .L_8)
.L_8:
        /*000c*/ 	.word	0x00000000
        /*0010*/ 	.short	0x0001
        /*0012*/ 	.short	0x0008
        /*0014*/ 	.byte	0x00, 0xf5, 0x21, 0x00


	//----- nvinfo : EIATTR_KPARAM_INFO
	.align		4
.L_9:
        /*0018*/ 	.byte	0x04, 0x17
        /*001a*/ 	.short	(.L_11 - .L_10)
.L_10:
        /*001c*/ 	.word	0x00000000
        /*0020*/ 	.short	0x0000
        /*0022*/ 	.short	0x0000
        /*0024*/ 	.byte	0x00, 0xf5, 0x21, 0x00


	//----- nvinfo : EIATTR_SPARSE_MMA_MASK
	.align		4
.L_11:
        /*0028*/ 	.byte	0x03, 0x50
        /*002a*/ 	.short	0x0000


	//----- nvinfo : EIATTR_MAXREG_COUNT
	.align		4
        /*002c*/ 	.byte	0x03, 0x1b
        /*002e*/ 	.short	0x00ff


	//----- nvinfo : EIATTR_NUM_BARRIERS
	.align		4
        /*0030*/ 	.byte	0x02, 0x4c
        /*0032*/ 	.byte	0x01
	.zero		1


	//----- nvinfo : EIATTR_MERCURY_ISA_VERSION
	.align		4
        /*0034*/ 	.byte	0x03, 0x5f
        /*0036*/ 	.short	0x0101


	//----- nvinfo : EIATTR_VRC_CTA_INIT_COUNT
	.align		4
        /*0038*/ 	.byte	0x02, 0x4a
	.zero		1
	.zero		1


	//----- nvinfo : EIATTR_EXIT_INSTR_OFFSETS
	.align		4
        /*003c*/ 	.byte	0x04, 0x1c
        /*003e*/ 	.short	(.L_13 - .L_12)


	//   ....[0]....
.L_12:
        /*0040*/ 	.word	0x000001e0


	//   ....[1]....
        /*0044*/ 	.word	0x00000260


	//----- nvinfo : EIATTR_CBANK_PARAM_SIZE
	.align		4
.L_13:
        /*0048*/ 	.byte	0x03, 0x19
        /*004a*/ 	.short	0x0010


	//----- nvinfo : EIATTR_PARAM_CBANK
	.align		4
        /*004c*/ 	.byte	0x04, 0x0a
        /*004e*/ 	.short	(.L_15 - .L_14)
	.align		4
.L_14:
        /*0050*/ 	.word	index@(.nv.constant0._Z7reduce0PiS_)
        /*0054*/ 	.short	0x0380
        /*0056*/ 	.short	0x0010


	//----- nvinfo : EIATTR_SW_WAR
	.align		4
.L_15:
        /*0058*/ 	.byte	0x04, 0x36
        /*005a*/ 	.short	(.L_17 - .L_16)
.L_16:
        /*005c*/ 	.word	0x00000008
.L_17:


//--------------------- .nv.callgraph             --------------------------
	.section	.nv.callgraph,"",@"SHT_CUDA_CALLGRAPH"
	.align	4
	.sectionentsize	8
	.align		4
        /*0000*/ 	.word	0x00000000
	.align		4
        /*0004*/ 	.word	0xffffffff
	.align		4
        /*0008*/ 	.word	0x00000000
	.align		4
        /*000c*/ 	.word	0xfffffffe
	.align		4
        /*0010*/ 	.word	0x00000000
	.align		4
        /*0014*/ 	.word	0xfffffffd
	.align		4
        /*0018*/ 	.word	0x00000000
	.align		4
        /*001c*/ 	.word	0xfffffffc


//--------------------- .text._Z7reduce0PiS_      --------------------------
	.section	.text._Z7reduce0PiS_,"ax",@progbits
	.align	128
        .global         _Z7reduce0PiS_
        .type           _Z7reduce0PiS_,@function
        .size           _Z7reduce0PiS_,(.L_x_3 - _Z7reduce0PiS_)
        .other          _Z7reduce0PiS_,@"STO_CUDA_ENTRY STV_DEFAULT"
_Z7reduce0PiS_:
.text._Z7reduce0PiS_:
[----:B------:R-:W-:Y:S01]  /*0000*/  LDC R1, c[0x0][0x37c] ;  /* 0x0000df00ff017b82 */ /* 0x000fe20000000800 */
[----:B------:R-:W0:Y:S07]  /*0010*/  S2R R6, SR_TID.X ;  /* 0x0000000000067919 */ /* 0x000e2e0000002100 */
[----:B------:R-:W1:Y:S01]  /*0020*/  LDC.64 R2, c[0x0][0x380] ;  /* 0x0000e000ff027b82 */ /* 0x000e620000000a00 */
[----:B------:R-:W0:Y:S01]  /*0030*/  LDCU UR8, c[0x0][0x360] ;  /* 0x00006c00ff0877ac */ /* 0x000e220008000800 */
[----:B------:R-:W0:Y:S01]  /*0040*/  S2R R7, SR_CTAID.X ;  /* 0x0000000000077919 */ /* 0x000e220000002500 */
[----:B------:R-:W2:Y:S01]  /*0050*/  LDCU.64 UR6, c[0x0][0x358] ;  /* 0x00006b00ff0677ac */ /* 0x000ea20008000a00 */
[----:B0-----:R-:W-:-:S04]  /*0060*/  IMAD R5, R7, UR8, R6 ;  /* 0x0000000807057c24 */ /* 0x001fc8000f8e0206 */
[----:B-1----:R-:W-:-:S06]  /*0070*/  IMAD.WIDE.U32 R2, R5, 0x4, R2 ;  /* 0x0000000405027825 */ /* 0x002fcc00078e0002 */
[----:B--2---:R-:W2:Y:S01]  /*0080*/  LDG.E R2, desc[UR6][R2.64] ;  /* 0x0000000602027981 */ /* 0x004ea2000c1e1900 */
[----:B------:R-:W0:Y:S01]  /*0090*/  S2UR UR5, SR_CgaCtaId ;  /* 0x00000000000579c3 */ /* 0x000e220000008800 */
[----:B------:R-:W-:Y:S01]  /*00a0*/  UMOV UR4, 0x400 ;  /* 0x0000040000047882 */ /* 0x000fe20000000000 */
[----:B------:R-:W-:Y:S01]  /*00b0*/  UISETP.GE.U32.AND UP0, UPT, UR8, 0x2, UPT ;  /* 0x000000020800788c */ /* 0x000fe2000bf06070 */
[----:B------:R-:W-:Y:S01]  /*00c0*/  ISETP.NE.AND P0, PT, R6, RZ, PT ;  /* 0x000000ff0600720c */ /* 0x000fe20003f05270 */
[----:B0-----:R-:W-:-:S06]  /*00d0*/  ULEA UR4, UR5, UR4, 0x18 ;  /* 0x0000000405047291 */ /* 0x001fcc000f8ec0ff */
[----:B------:R-:W-:-:S05]  /*00e0*/  LEA R5, R6, UR4, 0x2 ;  /* 0x0000000406057c11 */ /* 0x000fca000f8e10ff */
[----:B--2---:R0:W-:Y:S01]  /*00f0*/  STS [R5], R2 ;  /* 0x0000000205007388 */ /* 0x0041e20000000800 */
[----:B------:R-:W-:Y:S06]  /*0100*/  BAR.SYNC.DEFER_BLOCKING 0x0 ;  /* 0x0000000000007b1d */ /* 0x000fec0000010000 */
[----:B------:R-:W-:Y:S05]  /*0110*/  BRA.U !UP0, `(.L_x_0) ;  /* 0x0000000108307547 */ /* 0x000fea000b800000 */
[----:B------:R-:W-:-:S07]  /*0120*/  IMAD.U32 R0, RZ, RZ, UR8 ;  /* 0x00000008ff007e24 */ /* 0x000fce000f8e00ff */
.L_x_1:
[----:B------:R-:W-:-:S04]  /*0130*/  SHF.R.U32.HI R8, RZ, 0x1, R0 ;  /* 0x00000001ff087819 */ /* 0x000fc80000011600 */
[----:B------:R-:W-:-:S13]  /*0140*/  ISETP.GE.U32.AND P1, PT, R6, R8, PT ;  /* 0x000000080600720c */ /* 0x000fda0003f26070 */
[----:B0-----:R-:W-:Y:S01]  /*0150*/  @!P1 IMAD R2, R8, 0x4, R5 ;  /* 0x0000000408029824 */ /* 0x001fe200078e0205 */
[----:B------:R-:W-:Y:S05]  /*0160*/  @!P1 LDS R3, [R5] ;  /* 0x0000000005039984 */ /* 0x000fea0000000800 */
[----:B------:R-:W0:Y:S02]  /*0170*/  @!P1 LDS R2, [R2] ;  /* 0x0000000002029984 */ /* 0x000e240000000800 */
[----:B0-----:R-:W-:-:S05]  /*0180*/  @!P1 IADD3 R4, PT, PT, R2, R3, RZ ;  /* 0x0000000302049210 */ /* 0x001fca0007ffe0ff */
[----:B------:R1:W-:Y:S01]  /*0190*/  @!P1 STS [R5], R4 ;  /* 0x0000000405009388 */ /* 0x0003e20000000800 */
[----:B------:R-:W-:Y:S01]  /*01a0*/  BAR.SYNC.DEFER_BLOCKING 0x0 ;  /* 0x0000000000007b1d */ /* 0x000fe20000010000 */
[----:B------:R-:W-:Y:S01]  /*01b0*/  ISETP.GT.U32.AND P1, PT, R0, 0x3, PT ;  /* 0x000000030000780c */ /* 0x000fe20003f24070 */
[----:B------:R-:W-:-:S12]  /*01c0*/  IMAD.MOV.U32 R0, RZ, RZ, R8 ;  /* 0x000000ffff007224 */ /* 0x000fd800078e0008 */
[----:B-1----:R-:W-:Y:S05]  /*01d0*/  @P1 BRA `(.L_x_1) ;  /* 0xfffffffc00d41947 */ /* 0x002fea000383ffff */
.L_x_0:
[----:B------:R-:W-:Y:S05]  /*01e0*/  @P0 EXIT ;  /* 0x000000000000094d */ /* 0x000fea0003800000 */
[----:B------:R-:W1:Y:S01]  /*01f0*/  S2UR UR5, SR_CgaCtaId ;  /* 0x00000000000579c3 */ /* 0x000e620000008800 */
[----:B------:R-:W-:-:S07]  /*0200*/  UMOV UR4, 0x400 ;  /* 0x0000040000047882 */ /* 0x000fce0000000000 */
[----:B0-----:R-:W0:Y:S01]  /*0210*/  LDC.64 R2, c[0x0][0x388] ;  /* 0x0000e200ff027b82 */ /* 0x001e220000000a00 */
[----:B-1----:R-:W-:Y:S01]  /*0220*/  ULEA UR4, UR5, UR4, 0x18 ;  /* 0x0000000405047291 */ /* 0x002fe2000f8ec0ff */
[----:B0-----:R-:W-:-:S08]  /*0230*/  IMAD.WIDE.U32 R2, R7, 0x4, R2 ;  /* 0x0000000407027825 */ /* 0x001fd000078e0002 */
[----:B------:R-:W0:Y:S04]  /*0240*/  LDS R5, [UR4] ;  /* 0x00000004ff057984 */ /* 0x000e280008000800 */
[----:B0-----:R-:W-:Y:S01]  /*0250*/  STG.E desc[UR6][R2.64], R5 ;  /* 0x0000000502007986 */ /* 0x001fe2000c101906 */
[----:B------:R-:W-:Y:S05]  /*0260*/  EXIT ;  /* 0x000000000000794d */ /* 0x000fea0003800000 */
.L_x_2:
[----:B------:R-:W-:-:S00]  /*0270*/  BRA `(.L_x_2) ;  /* 0xfffffffc00fc7947 */ /* 0x000fc0000383ffff */
[----:B------:R-:W-:-:S00]  /*0280*/  NOP ;  /* 0x0000000000007918 */ /* 0x000fc00000000000 */
[----:B------:R-:W-:-:S00]  /*0290*/  NOP ;  /* 0x0000000000007918 */ /* 0x000fc00000000000 */
[----:B------:R-:W-:-:S00]  /*02a0*/  NOP ;  /* 0x0000000000007918 */ /* 0x000fc00000000000 */
[----:B------:R-:W-:-:S00]  /*02b0*/  NOP ;  /* 0x0000000000007918 */ /* 0x000fc00000000000 */
[----:B------:R-:W-:-:S00]  /*02c0*/  NOP ;  /* 0x0000000000007918 */ /* 0x000fc00000000000 */
[----:B------:R-:W-:-:S00]  /*02d0*/  NOP ;  /* 0x0000000000007918 */ /* 0x000fc00000000000 */
[----:B------:R-:W-:-:S00]  /*02e0*/  NOP ;  /* 0x0000000000007918 */ /* 0x000fc00000000000 */
[----:B------:R-:W-:-:S00]  /*02f0*/  NOP ;  /* 0x0000000000007918 */ /* 0x000fc00000000000 */
.L_x_3:


//--------------------- .nv.shared._Z7reduce0PiS_ --------------------------
	.section	.nv.shared._Z7reduce0PiS_,"aw",@nobits
	.sectionflags	@""
	.align	16
	.zero		1024


//--------------------- .nv.shared.reserved.0     --------------------------
	.section	.nv.shared.reserved.0,"aw",@nobits
	.weak		__nv_reservedSMEM_offset_0_alias
	.size		__nv_reservedSMEM_offset_0_alias, 0, 64
	.other		__nv_reservedSMEM_offset_0_alias,@"STO_CUDA_RESERVED_SHARED STV_DEFAULT"
__nv_reservedSMEM_offset_0_alias:
	.zero		0
	.zero		64


//--------------------- .nv.constant0._Z7reduce0PiS_ --------------------------
	.section	.nv.constant0._Z7reduce0PiS_,"a",@progbits
	.sectionflags	@""
	.align	4
.nv.constant0._Z7reduce0PiS_:
	.zero		912


//--------------------- SYMBOLS --------------------------

	.type		.nv.reservedSmem.offset0,@object
	.size		.nv.reservedSmem.offset0,0x4
	.type		.nv.reservedSmem.cap,@object
	.size		.nv.reservedSmem.cap,0x4
